//
// Generated by NVIDIA NVVM Compiler
//
// Compiler Build ID: CL-36424714
// Cuda compilation tools, release 13.0, V13.0.88
// Based on NVVM 20.0.0
//

.version 9.0
.target sm_100
.address_size 64

	// .globl	angular_scattering_block_sparse

.visible .entry angular_scattering_block_sparse(
	.param .u64 .ptr .align 1 angular_scattering_block_sparse_param_0,
	.param .u64 .ptr .align 1 angular_scattering_block_sparse_param_1,
	.param .u64 .ptr .align 1 angular_scattering_block_sparse_param_2,
	.param .u64 .ptr .align 1 angular_scattering_block_sparse_param_3,
	.param .u32 angular_scattering_block_sparse_param_4,
	.param .u64 .ptr .align 1 angular_scattering_block_sparse_param_5,
	.param .u64 .ptr .align 1 angular_scattering_block_sparse_param_6,
	.param .u64 .ptr .align 1 angular_scattering_block_sparse_param_7,
	.param .u64 .ptr .align 1 angular_scattering_block_sparse_param_8,
	.param .u32 angular_scattering_block_sparse_param_9,
	.param .u32 angular_scattering_block_sparse_param_10,
	.param .u32 angular_scattering_block_sparse_param_11,
	.param .u32 angular_scattering_block_sparse_param_12,
	.param .u32 angular_scattering_block_sparse_param_13,
	.param .u32 angular_scattering_block_sparse_param_14,
	.param .f32 angular_scattering_block_sparse_param_15,
	.param .u32 angular_scattering_block_sparse_param_16,
	.param .u32 angular_scattering_block_sparse_param_17
)
{
	.reg .pred 	%p<35>;
	.reg .b32 	%r<92>;
	.reg .b32 	%f<47>;
	.reg .b64 	%rd<74>;
	.reg .b64 	%fd<85>;

	ld.param.u64 	%rd11, [angular_scattering_block_sparse_param_0];
	ld.param.u64 	%rd17, [angular_scattering_block_sparse_param_1];
	ld.param.u64 	%rd13, [angular_scattering_block_sparse_param_3];
	ld.param.u32 	%r41, [angular_scattering_block_sparse_param_4];
	ld.param.u64 	%rd14, [angular_scattering_block_sparse_param_5];
	ld.param.u64 	%rd18, [angular_scattering_block_sparse_param_6];
	ld.param.u64 	%rd15, [angular_scattering_block_sparse_param_7];
	ld.param.u64 	%rd16, [angular_scattering_block_sparse_param_8];
	ld.param.u32 	%r42, [angular_scattering_block_sparse_param_9];
	ld.param.u32 	%r36, [angular_scattering_block_sparse_param_10];
	ld.param.u32 	%r37, [angular_scattering_block_sparse_param_11];
	ld.param.u32 	%r38, [angular_scattering_block_sparse_param_12];
	ld.param.u32 	%r40, [angular_scattering_block_sparse_param_17];
	cvta.to.global.u64 	%rd1, %rd17;
	cvta.to.global.u64 	%rd2, %rd18;
	mov.u32 	%r1, %ctaid.x;
	mov.u32 	%r2, %ctaid.y;
	setp.ge.s32 	%p1, %r1, %r41;
	setp.ge.s32 	%p2, %r2, %r42;
	or.pred  	%p3, %p1, %p2;
	@%p3 bra 	$L__BB0_64;
	cvta.to.global.u64 	%rd19, %rd13;
	mov.u32 	%r43, %tid.y;
	mov.u32 	%r45, %tid.x;
	shl.b32 	%r46, %r1, 1;
	mul.wide.u32 	%rd20, %r46, 4;
	add.s64 	%rd21, %rd19, %rd20;
	ld.global.nc.u32 	%r47, [%rd21];
	ld.global.nc.u32 	%r49, [%rd21+4];
	mul.lo.s32 	%r50, %r49, %r40;
	mul.lo.s32 	%r51, %r47, %r40;
	add.s32 	%r52, %r50, %r40;
	min.s32 	%r53, %r52, %r38;
	add.s32 	%r54, %r51, %r40;
	min.s32 	%r55, %r54, %r37;
	add.s32 	%r3, %r50, %r45;
	add.s32 	%r4, %r51, %r43;
	setp.ge.s32 	%p4, %r3, %r53;
	setp.ge.s32 	%p5, %r4, %r55;
	or.pred  	%p6, %p4, %p5;
	@%p6 bra 	$L__BB0_64;
	mul.lo.s32 	%r5, %r38, %r37;
	setp.lt.s32 	%p7, %r36, 1;
	mov.f64 	%fd62, 0d0000000000000000;
	@%p7 bra 	$L__BB0_62;
	mul.lo.s32 	%r57, %r36, %r2;
	mul.lo.s32 	%r58, %r57, %r5;
	mad.lo.s32 	%r59, %r4, %r38, %r58;
	add.s32 	%r6, %r59, %r3;
	mad.lo.s32 	%r60, %r37, %r2, %r4;
	cvta.to.global.u64 	%rd22, %rd14;
	mul.wide.s32 	%rd23, %r60, 4;
	add.s64 	%rd3, %rd22, %rd23;
	cvta.to.global.u64 	%rd4, %rd11;
	cvta.to.global.u64 	%rd5, %rd15;
	cvta.to.global.u64 	%rd6, %rd16;
	mov.f64 	%fd62, 0d0000000000000000;
	mov.b32 	%r87, 0;
$L__BB0_4:
	mad.lo.s32 	%r61, %r87, %r5, %r6;
	mul.wide.s32 	%rd24, %r61, 4;
	add.s64 	%rd25, %rd4, %rd24;
	ld.global.nc.f32 	%f1, [%rd25];
	setp.lt.f32 	%p8, %f1, 0f2B8CBCCC;
	@%p8 bra 	$L__BB0_61;
	ld.param.u32 	%r86, [angular_scattering_block_sparse_param_14];
	ld.global.nc.u32 	%r62, [%rd3];
	mul.wide.s32 	%rd26, %r62, 4;
	add.s64 	%rd27, %rd5, %rd26;
	ld.global.nc.u32 	%r8, [%rd27];
	add.s64 	%rd28, %rd6, %rd26;
	ld.global.nc.u32 	%r9, [%rd28];
	mul.lo.s32 	%r63, %r62, %r86;
	cvt.s64.s32 	%rd7, %r63;
	setp.lt.s32 	%p9, %r9, 1;
	@%p9 bra 	$L__BB0_61;
	setp.lt.u32 	%p10, %r9, 8;
	mov.b32 	%r90, 0;
	@%p10 bra 	$L__BB0_33;
	mov.b32 	%r88, 0;
$L__BB0_8:
	.pragma "nounroll";
	sub.s32 	%r66, %r88, %r8;
	add.s32 	%r11, %r66, %r87;
	cvt.u64.u32 	%rd29, %r88;
	add.s64 	%rd30, %rd29, %rd7;
	shl.b64 	%rd31, %rd30, 2;
	add.s64 	%rd8, %rd2, %rd31;
	ld.global.nc.f32 	%f17, [%rd8];
	mul.f32 	%f2, %f1, %f17;
	setp.ge.u32 	%p11, %r11, %r36;
	@%p11 bra 	$L__BB0_10;
	mad.lo.s32 	%r67, %r11, %r5, %r6;
	mul.wide.s32 	%rd32, %r67, 4;
	add.s64 	%rd33, %rd1, %rd32;
	atom.global.add.f32 	%f18, [%rd33], %f2;
	bra.uni 	$L__BB0_11;
$L__BB0_10:
	cvt.f64.f32 	%fd43, %f2;
	add.f64 	%fd62, %fd62, %fd43;
$L__BB0_11:
	add.s32 	%r12, %r11, 1;
	ld.global.nc.f32 	%f19, [%rd8+4];
	mul.f32 	%f3, %f1, %f19;
	setp.lt.u32 	%p12, %r12, %r36;
	@%p12 bra 	$L__BB0_13;
	cvt.f64.f32 	%fd44, %f3;
	add.f64 	%fd62, %fd62, %fd44;
	bra.uni 	$L__BB0_14;
$L__BB0_13:
	mad.lo.s32 	%r68, %r12, %r5, %r6;
	mul.wide.s32 	%rd34, %r68, 4;
	add.s64 	%rd35, %rd1, %rd34;
	atom.global.add.f32 	%f20, [%rd35], %f3;
$L__BB0_14:
	add.s32 	%r13, %r11, 2;
	ld.global.nc.f32 	%f21, [%rd8+8];
	mul.f32 	%f4, %f1, %f21;
	setp.lt.u32 	%p13, %r13, %r36;
	@%p13 bra 	$L__BB0_16;
	cvt.f64.f32 	%fd45, %f4;
	add.f64 	%fd62, %fd62, %fd45;
	bra.uni 	$L__BB0_17;
$L__BB0_16:
	mad.lo.s32 	%r69, %r13, %r5, %r6;
	mul.wide.s32 	%rd36, %r69, 4;
	add.s64 	%rd37, %rd1, %rd36;
	atom.global.add.f32 	%f22, [%rd37], %f4;
$L__BB0_17:
	add.s32 	%r14, %r11, 3;
	ld.global.nc.f32 	%f23, [%rd8+12];
	mul.f32 	%f5, %f1, %f23;
	setp.lt.u32 	%p14, %r14, %r36;
	@%p14 bra 	$L__BB0_19;
	cvt.f64.f32 	%fd46, %f5;
	add.f64 	%fd62, %fd62, %fd46;
	bra.uni 	$L__BB0_20;
$L__BB0_19:
	mad.lo.s32 	%r70, %r14, %r5, %r6;
	mul.wide.s32 	%rd38, %r70, 4;
	add.s64 	%rd39, %rd1, %rd38;
	atom.global.add.f32 	%f24, [%rd39], %f5;
$L__BB0_20:
	add.s32 	%r15, %r11, 4;
	ld.global.nc.f32 	%f25, [%rd8+16];
	mul.f32 	%f6, %f1, %f25;
	setp.lt.u32 	%p15, %r15, %r36;
	@%p15 bra 	$L__BB0_22;
	cvt.f64.f32 	%fd47, %f6;
	add.f64 	%fd62, %fd62, %fd47;
	bra.uni 	$L__BB0_23;
$L__BB0_22:
	mad.lo.s32 	%r71, %r15, %r5, %r6;
	mul.wide.s32 	%rd40, %r71, 4;
	add.s64 	%rd41, %rd1, %rd40;
	atom.global.add.f32 	%f26, [%rd41], %f6;
$L__BB0_23:
	add.s32 	%r16, %r11, 5;
	ld.global.nc.f32 	%f27, [%rd8+20];
	mul.f32 	%f7, %f1, %f27;
	setp.lt.u32 	%p16, %r16, %r36;
	@%p16 bra 	$L__BB0_25;
	cvt.f64.f32 	%fd48, %f7;
	add.f64 	%fd62, %fd62, %fd48;
	bra.uni 	$L__BB0_26;
$L__BB0_25:
	mad.lo.s32 	%r72, %r16, %r5, %r6;
	mul.wide.s32 	%rd42, %r72, 4;
	add.s64 	%rd43, %rd1, %rd42;
	atom.global.add.f32 	%f28, [%rd43], %f7;
$L__BB0_26:
	add.s32 	%r17, %r11, 6;
	ld.global.nc.f32 	%f29, [%rd8+24];
	mul.f32 	%f8, %f1, %f29;
	setp.lt.u32 	%p17, %r17, %r36;
	@%p17 bra 	$L__BB0_28;
	cvt.f64.f32 	%fd49, %f8;
	add.f64 	%fd62, %fd62, %fd49;
	bra.uni 	$L__BB0_29;
$L__BB0_28:
	mad.lo.s32 	%r73, %r17, %r5, %r6;
	mul.wide.s32 	%rd44, %r73, 4;
	add.s64 	%rd45, %rd1, %rd44;
	atom.global.add.f32 	%f30, [%rd45], %f8;
$L__BB0_29:
	add.s32 	%r18, %r11, 7;
	ld.global.nc.f32 	%f31, [%rd8+28];
	mul.f32 	%f9, %f1, %f31;
	setp.lt.u32 	%p18, %r18, %r36;
	@%p18 bra 	$L__BB0_31;
	cvt.f64.f32 	%fd50, %f9;
	add.f64 	%fd62, %fd62, %fd50;
	bra.uni 	$L__BB0_32;
$L__BB0_31:
	mad.lo.s32 	%r74, %r18, %r5, %r6;
	mul.wide.s32 	%rd46, %r74, 4;
	add.s64 	%rd47, %rd1, %rd46;
	atom.global.add.f32 	%f32, [%rd47], %f9;
$L__BB0_32:
	add.s32 	%r88, %r88, 8;
	and.b32  	%r90, %r9, 2147483640;
	setp.ne.s32 	%p19, %r88, %r90;
	@%p19 bra 	$L__BB0_8;
$L__BB0_33:
	and.b32  	%r22, %r9, 7;
	setp.eq.s32 	%p20, %r22, 0;
	@%p20 bra 	$L__BB0_61;
	setp.lt.u32 	%p21, %r22, 4;
	@%p21 bra 	$L__BB0_48;
	sub.s32 	%r75, %r90, %r8;
	add.s32 	%r23, %r75, %r87;
	cvt.u64.u32 	%rd48, %r90;
	add.s64 	%rd49, %rd48, %rd7;
	shl.b64 	%rd50, %rd49, 2;
	add.s64 	%rd9, %rd2, %rd50;
	ld.global.nc.f32 	%f33, [%rd9];
	mul.f32 	%f10, %f1, %f33;
	setp.lt.u32 	%p22, %r23, %r36;
	@%p22 bra 	$L__BB0_37;
	cvt.f64.f32 	%fd52, %f10;
	add.f64 	%fd62, %fd62, %fd52;
	bra.uni 	$L__BB0_38;
$L__BB0_37:
	mad.lo.s32 	%r76, %r23, %r5, %r6;
	mul.wide.s32 	%rd51, %r76, 4;
	add.s64 	%rd52, %rd1, %rd51;
	atom.global.add.f32 	%f34, [%rd52], %f10;
$L__BB0_38:
	add.s32 	%r24, %r23, 1;
	ld.global.nc.f32 	%f35, [%rd9+4];
	mul.f32 	%f11, %f1, %f35;
	setp.lt.u32 	%p23, %r24, %r36;
	@%p23 bra 	$L__BB0_40;
	cvt.f64.f32 	%fd53, %f11;
	add.f64 	%fd62, %fd62, %fd53;
	bra.uni 	$L__BB0_41;
$L__BB0_40:
	mad.lo.s32 	%r77, %r24, %r5, %r6;
	mul.wide.s32 	%rd53, %r77, 4;
	add.s64 	%rd54, %rd1, %rd53;
	atom.global.add.f32 	%f36, [%rd54], %f11;
$L__BB0_41:
	add.s32 	%r25, %r23, 2;
	ld.global.nc.f32 	%f37, [%rd9+8];
	mul.f32 	%f12, %f1, %f37;
	setp.lt.u32 	%p24, %r25, %r36;
	@%p24 bra 	$L__BB0_43;
	cvt.f64.f32 	%fd54, %f12;
	add.f64 	%fd62, %fd62, %fd54;
	bra.uni 	$L__BB0_44;
$L__BB0_43:
	mad.lo.s32 	%r78, %r25, %r5, %r6;
	mul.wide.s32 	%rd55, %r78, 4;
	add.s64 	%rd56, %rd1, %rd55;
	atom.global.add.f32 	%f38, [%rd56], %f12;
$L__BB0_44:
	add.s32 	%r26, %r23, 3;
	ld.global.nc.f32 	%f39, [%rd9+12];
	mul.f32 	%f13, %f1, %f39;
	setp.lt.u32 	%p25, %r26, %r36;
	@%p25 bra 	$L__BB0_46;
	cvt.f64.f32 	%fd55, %f13;
	add.f64 	%fd62, %fd62, %fd55;
	bra.uni 	$L__BB0_47;
$L__BB0_46:
	mad.lo.s32 	%r79, %r26, %r5, %r6;
	mul.wide.s32 	%rd57, %r79, 4;
	add.s64 	%rd58, %rd1, %rd57;
	atom.global.add.f32 	%f40, [%rd58], %f13;
$L__BB0_47:
	add.s32 	%r90, %r90, 4;
$L__BB0_48:
	and.b32  	%r29, %r9, 3;
	setp.eq.s32 	%p26, %r29, 0;
	@%p26 bra 	$L__BB0_61;
	setp.eq.s32 	%p27, %r29, 1;
	@%p27 bra 	$L__BB0_57;
	sub.s32 	%r80, %r90, %r8;
	add.s32 	%r30, %r80, %r87;
	cvt.u64.u32 	%rd59, %r90;
	add.s64 	%rd60, %rd59, %rd7;
	shl.b64 	%rd61, %rd60, 2;
	add.s64 	%rd10, %rd2, %rd61;
	ld.global.nc.f32 	%f41, [%rd10];
	mul.f32 	%f14, %f1, %f41;
	setp.lt.u32 	%p28, %r30, %r36;
	@%p28 bra 	$L__BB0_52;
	cvt.f64.f32 	%fd57, %f14;
	add.f64 	%fd62, %fd62, %fd57;
	bra.uni 	$L__BB0_53;
$L__BB0_52:
	mad.lo.s32 	%r81, %r30, %r5, %r6;
	mul.wide.s32 	%rd62, %r81, 4;
	add.s64 	%rd63, %rd1, %rd62;
	atom.global.add.f32 	%f42, [%rd63], %f14;
$L__BB0_53:
	add.s32 	%r31, %r30, 1;
	ld.global.nc.f32 	%f43, [%rd10+4];
	mul.f32 	%f15, %f1, %f43;
	setp.lt.u32 	%p29, %r31, %r36;
	@%p29 bra 	$L__BB0_55;
	cvt.f64.f32 	%fd58, %f15;
	add.f64 	%fd62, %fd62, %fd58;
	bra.uni 	$L__BB0_56;
$L__BB0_55:
	mad.lo.s32 	%r82, %r31, %r5, %r6;
	mul.wide.s32 	%rd64, %r82, 4;
	add.s64 	%rd65, %rd1, %rd64;
	atom.global.add.f32 	%f44, [%rd65], %f15;
$L__BB0_56:
	add.s32 	%r90, %r90, 2;
$L__BB0_57:
	and.b32  	%r83, %r9, 1;
	setp.eq.b32 	%p30, %r83, 1;
	not.pred 	%p31, %p30;
	@%p31 bra 	$L__BB0_61;
	sub.s32 	%r84, %r90, %r8;
	add.s32 	%r34, %r84, %r87;
	cvt.u64.u32 	%rd66, %r90;
	add.s64 	%rd67, %rd66, %rd7;
	shl.b64 	%rd68, %rd67, 2;
	add.s64 	%rd69, %rd2, %rd68;
	ld.global.nc.f32 	%f45, [%rd69];
	mul.f32 	%f16, %f1, %f45;
	setp.lt.u32 	%p32, %r34, %r36;
	@%p32 bra 	$L__BB0_60;
	cvt.f64.f32 	%fd59, %f16;
	add.f64 	%fd62, %fd62, %fd59;
	bra.uni 	$L__BB0_61;
$L__BB0_60:
	mad.lo.s32 	%r85, %r34, %r5, %r6;
	mul.wide.s32 	%rd70, %r85, 4;
	add.s64 	%rd71, %rd1, %rd70;
	atom.global.add.f32 	%f46, [%rd71], %f16;
$L__BB0_61:
	add.s32 	%r87, %r87, 1;
	setp.ne.s32 	%p33, %r87, %r36;
	@%p33 bra 	$L__BB0_4;
$L__BB0_62:
	setp.leu.f64 	%p34, %fd62, 0d0000000000000000;
	@%p34 bra 	$L__BB0_64;
	ld.param.u64 	%rd73, [angular_scattering_block_sparse_param_2];
	cvta.to.global.u64 	%rd72, %rd73;
	atom.global.add.f64 	%fd60, [%rd72], %fd62;
$L__BB0_64:
	ret;

}


// ===== COMPILED SASS (sm_100) =====

	.target	sm_100

	.elftype	@"ET_EXEC"


//--------------------- .note.nv.tkinfo           --------------------------
	.section	.note.nv.tkinfo,"",@"SHT_NOTE"
	.sectionflags	@"SHF_NOTE_NV_TKINFO"
	.tkinfo
        /*0018*/ 	.word	0x00000002
        /*0030*/ 	.string	""
        /*0030*/ 	.string	"ptxas"
        /*0030*/ 	.string	"Cuda compilation tools, release 13.0, V13.0.88"
        /*0030*/ 	.string	"Build cuda_13.0.r13.0/compiler.36424714_0"
        /*0030*/ 	.string	"-arch sm_100 -m 64 "



//--------------------- .note.nv.cuinfo           --------------------------
	.section	.note.nv.cuinfo,"",@"SHT_NOTE"
	.sectionflags	@"SHF_NOTE_NV_CUINFO"
        /*0018*/ 	.short	0x0002
        /*001a*/ 	.short	0x0064
        /*001c*/ 	.short	0x0082
	.zero		2


//--------------------- .nv.info                  --------------------------
	.section	.nv.info,"",@"SHT_CUDA_INFO"
	.align	4


	//----- nvinfo : EIATTR_REGCOUNT
	.align		4
        /*0000*/ 	.byte	0x04, 0x2f
        /*0002*/ 	.short	(.L_1 - .L_0)
	.align		4
.L_0:
        /*0004*/ 	.word	index@(angular_scattering_block_sparse)
        /*0008*/ 	.word	0x00000020


	//----- nvinfo : EIATTR_FRAME_SIZE
	.align		4
.L_1:
        /*000c*/ 	.byte	0x04, 0x11
        /*000e*/ 	.short	(.L_3 - .L_2)
	.align		4
.L_2:
        /*0010*/ 	.word	index@(angular_scattering_block_sparse)
        /*0014*/ 	.word	0x00000000


	//----- nvinfo : EIATTR_MIN_STACK_SIZE
	.align		4
.L_3:
        /*0018*/ 	.byte	0x04, 0x12
        /*001a*/ 	.short	(.L_5 - .L_4)
	.align		4
.L_4:
        /*001c*/ 	.word	index@(angular_scattering_block_sparse)
        /*0020*/ 	.word	0x00000000
.L_5:


//--------------------- .nv.compat                --------------------------
	.section	.nv.compat,"",@"SHT_CUDA_COMPAT_INFO"
	.align	4
        /*0000*/ 	.byte	0x02, 0x09, 0x00, 0x00, 0x02, 0x02, 0x01, 0x00, 0x02, 0x05, 0x05, 0x00, 0x03, 0x07, 0x01, 0x01
        /*0010*/ 	.byte	0x02, 0x03, 0x00, 0x00, 0x02, 0x06, 0x01, 0x00, 0x04, 0x0b, 0x08, 0x00, 0x01, 0x00, 0x00, 0x00
        /*0020*/ 	.byte	0x00, 0x00, 0x00, 0x00


//--------------------- .nv.info.angular_scattering_block_sparse --------------------------
	.section	.nv.info.angular_scattering_block_sparse,"",@"SHT_CUDA_INFO"
	.sectionflags	@""
	.align	4


	//----- nvinfo : EIATTR_CUDA_API_VERSION
	.align		4
        /*0000*/ 	.byte	0x04, 0x37
        /*0002*/ 	.short	(.L_7 - .L_6)
.L_6:
        /*0004*/ 	.word	0x00000082


	//----- nvinfo : EIATTR_KPARAM_INFO
	.align		4
.L_7:
        /*0008*/ 	.byte	0x04, 0x17
        /*000a*/ 	.short	(.L_9 - .L_8)
.L_8:
        /*000c*/ 	.word	0x00000000
        /*0010*/ 	.short	0x0011
        /*0012*/ 	.short	0x0068
        /*0014*/ 	.byte	0x00, 0xf0, 0x11, 0x00


	//----- nvinfo : EIATTR_KPARAM_INFO
	.align		4
.L_9:
        /*0018*/ 	.byte	0x04, 0x17
        /*001a*/ 	.short	(.L_11 - .L_10)
.L_10:
        /*001c*/ 	.word	0x00000000
        /*0020*/ 	.short	0x0010
        /*0022*/ 	.short	0x0064
        /*0024*/ 	.byte	0x00, 0xf0, 0x11, 0x00


	//----- nvinfo : EIATTR_KPARAM_INFO
	.align		4
.L_11:
        /*0028*/ 	.byte	0x04, 0x17
        /*002a*/ 	.short	(.L_13 - .L_12)
.L_12:
        /*002c*/ 	.word	0x00000000
        /*0030*/ 	.short	0x000f
        /*0032*/ 	.short	0x0060
        /*0034*/ 	.byte	0x00, 0xf0, 0x11, 0x00


	//----- nvinfo : EIATTR_KPARAM_INFO
	.align		4
.L_13:
        /*0038*/ 	.byte	0x04, 0x17
        /*003a*/ 	.short	(.L_15 - .L_14)
.L_14:
        /*003c*/ 	.word	0x00000000
        /*0040*/ 	.short	0x000e
        /*0042*/ 	.short	0x005c
        /*0044*/ 	.byte	0x00, 0xf0, 0x11, 0x00


	//----- nvinfo : EIATTR_KPARAM_INFO
	.align		4
.L_15:
        /*0048*/ 	.byte	0x04, 0x17
        /*004a*/ 	.short	(.L_17 - .L_16)
.L_16:
        /*004c*/ 	.word	0x00000000
        /*0050*/ 	.short	0x000d
        /*0052*/ 	.short	0x0058
        /*0054*/ 	.byte	0x00, 0xf0, 0x11, 0x00


	//----- nvinfo : EIATTR_KPARAM_INFO
	.align		4
.L_17:
        /*0058*/ 	.byte	0x04, 0x17
        /*005a*/ 	.short	(.L_19 - .L_18)
.L_18:
        /*005c*/ 	.word	0x00000000
        /*0060*/ 	.short	0x000c
        /*0062*/ 	.short	0x0054
        /*0064*/ 	.byte	0x00, 0xf0, 0x11, 0x00


	//----- nvinfo : EIATTR_KPARAM_INFO
	.align		4
.L_19:
        /*0068*/ 	.byte	0x04, 0x17
        /*006a*/ 	.short	(.L_21 - .L_20)
.L_20:
        /*006c*/ 	.word	0x00000000
        /*0070*/ 	.short	0x000b
        /*0072*/ 	.short	0x0050
        /*0074*/ 	.byte	0x00, 0xf0, 0x11, 0x00


	//----- nvinfo : EIATTR_KPARAM_INFO
	.align		4
.L_21:
        /*0078*/ 	.byte	0x04, 0x17
        /*007a*/ 	.short	(.L_23 - .L_22)
.L_22:
        /*007c*/ 	.word	0x00000000
        /*0080*/ 	.short	0x000a
        /*0082*/ 	.short	0x004c
        /*0084*/ 	.byte	0x00, 0xf0, 0x11, 0x00


	//----- nvinfo : EIATTR_KPARAM_INFO
	.align		4
.L_23:
        /*0088*/ 	.byte	0x04, 0x17
        /*008a*/ 	.short	(.L_25 - .L_24)
.L_24:
        /*008c*/ 	.word	0x00000000
        /*0090*/ 	.short	0x0009
        /*0092*/ 	.short	0x0048
        /*0094*/ 	.byte	0x00, 0xf0, 0x11, 0x00


	//----- nvinfo : EIATTR_KPARAM_INFO
	.align		4
.L_25:
        /*0098*/ 	.byte	0x04, 0x17
        /*009a*/ 	.short	(.L_27 - .L_26)
.L_26:
        /*009c*/ 	.word	0x00000000
        /*00a0*/ 	.short	0x0008
        /*00a2*/ 	.short	0x0040
        /*00a4*/ 	.byte	0x00, 0xf5, 0x21, 0x00


	//----- nvinfo : EIATTR_KPARAM_INFO
	.align		4
.L_27:
        /*00a8*/ 	.byte	0x04, 0x17
        /*00aa*/ 	.short	(.L_29 - .L_28)
.L_28:
        /*00ac*/ 	.word	0x00000000
        /*00b0*/ 	.short	0x0007
        /*00b2*/ 	.short	0x0038
        /*00b4*/ 	.byte	0x00, 0xf5, 0x21, 0x00


	//----- nvinfo : EIATTR_KPARAM_INFO
	.align		4
.L_29:
        /*00b8*/ 	.byte	0x04, 0x17
        /*00ba*/ 	.short	(.L_31 - .L_30)
.L_30:
        /*00bc*/ 	.word	0x00000000
        /*00c0*/ 	.short	0x0006
        /*00c2*/ 	.short	0x0030
        /*00c4*/ 	.byte	0x00, 0xf5, 0x21, 0x00


	//----- nvinfo : EIATTR_KPARAM_INFO
	.align		4
.L_31:
        /*00c8*/ 	.byte	0x04, 0x17
        /*00ca*/ 	.short	(.L_33 - .L_32)
.L_32:
        /*00cc*/ 	.word	0x00000000
        /*00d0*/ 	.short	0x0005
        /*00d2*/ 	.short	0x0028
        /*00d4*/ 	.byte	0x00, 0xf5, 0x21, 0x00


	//----- nvinfo : EIATTR_KPARAM_INFO
	.align		4
.L_33:
        /*00d8*/ 	.byte	0x04, 0x17
        /*00da*/ 	.short	(.L_35 - .L_34)
.L_34:
        /*00dc*/ 	.word	0x00000000
        /*00e0*/ 	.short	0x0004
        /*00e2*/ 	.short	0x0020
        /*00e4*/ 	.byte	0x00, 0xf0, 0x11, 0x00


	//----- nvinfo : EIATTR_KPARAM_INFO
	.align		4
.L_35:
        /*00e8*/ 	.byte	0x04, 0x17
        /*00ea*/ 	.short	(.L_37 - .L_36)
.L_36:
        /*00ec*/ 	.word	0x00000000
        /*00f0*/ 	.short	0x0003
        /*00f2*/ 	.short	0x0018
        /*00f4*/ 	.byte	0x00, 0xf5, 0x21, 0x00


	//----- nvinfo : EIATTR_KPARAM_INFO
	.align		4
.L_37:
        /*00f8*/ 	.byte	0x04, 0x17
        /*00fa*/ 	.short	(.L_39 - .L_38)
.L_38:
        /*00fc*/ 	.word	0x00000000
        /*0100*/ 	.short	0x0002
        /*0102*/ 	.short	0x0010
        /*0104*/ 	.byte	0x00, 0xf5, 0x21, 0x00


	//----- nvinfo : EIATTR_KPARAM_INFO
	.align		4
.L_39:
        /*0108*/ 	.byte	0x04, 0x17
        /*010a*/ 	.short	(.L_41 - .L_40)
.L_40:
        /*010c*/ 	.word	0x00000000
        /*0110*/ 	.short	0x0001
        /*0112*/ 	.short	0x0008
        /*0114*/ 	.byte	0x00, 0xf5, 0x21, 0x00


	//----- nvinfo : EIATTR_KPARAM_INFO
	.align		4
.L_41:
        /*0118*/ 	.byte	0x04, 0x17
        /*011a*/ 	.short	(.L_43 - .L_42)
.L_42:
        /*011c*/ 	.word	0x00000000
        /*0120*/ 	.short	0x0000
        /*0122*/ 	.short	0x0000
        /*0124*/ 	.byte	0x00, 0xf5, 0x21, 0x00


	//----- nvinfo : EIATTR_SPARSE_MMA_MASK
	.align		4
.L_43:
        /*0128*/ 	.byte	0x03, 0x50
        /*012a*/ 	.short	0x0000


	//----- nvinfo : EIATTR_MAXREG_COUNT
	.align		4
        /*012c*/ 	.byte	0x03, 0x1b
        /*012e*/ 	.short	0x00ff


	//----- nvinfo : EIATTR_MERCURY_ISA_VERSION
	.align		4
        /*0130*/ 	.byte	0x03, 0x5f
        /*0132*/ 	.short	0x0101


	//----- nvinfo : EIATTR_VRC_CTA_INIT_COUNT
	.align		4
        /*0134*/ 	.byte	0x02, 0x4a
	.zero		1
	.zero		1


	//----- nvinfo : EIATTR_EXIT_INSTR_OFFSETS
	.align		4
        /*0138*/ 	.byte	0x04, 0x1c
        /*013a*/ 	.short	(.L_45 - .L_44)


	//   ....[0]....
.L_44:
        /*013c*/ 	.word	0x00000070


	//   ....[1]....
        /*0140*/ 	.word	0x000001a0


	//   ....[2]....
        /*0144*/ 	.word	0x00001330


	//   ....[3]....
        /*0148*/ 	.word	0x00001360


	//----- nvinfo : EIATTR_CRS_STACK_SIZE
	.align		4
.L_45:
        /*014c*/ 	.byte	0x04, 0x1e
        /*014e*/ 	.short	(.L_47 - .L_46)
.L_46:
        /*0150*/ 	.word	0x00000000


	//----- nvinfo : EIATTR_CBANK_PARAM_SIZE
	.align		4
.L_47:
        /*0154*/ 	.byte	0x03, 0x19
        /*0156*/ 	.short	0x006c


	//----- nvinfo : EIATTR_PARAM_CBANK
	.align		4
        /*0158*/ 	.byte	0x04, 0x0a
        /*015a*/ 	.short	(.L_49 - .L_48)
	.align		4
.L_48:
        /*015c*/ 	.word	index@(.nv.constant0.angular_scattering_block_sparse)
        /*0160*/ 	.short	0x0380
        /*0162*/ 	.short	0x006c


	//----- nvinfo : EIATTR_SW_WAR
	.align		4
.L_49:
        /*0164*/ 	.byte	0x04, 0x36
        /*0166*/ 	.short	(.L_51 - .L_50)
.L_50:
        /*0168*/ 	.word	0x00000008
.L_51:


//--------------------- .nv.callgraph             --------------------------
	.section	.nv.callgraph,"",@"SHT_CUDA_CALLGRAPH"
	.align	4
	.sectionentsize	8
	.align		4
        /*0000*/ 	.word	0x00000000
	.align		4
        /*0004*/ 	.word	0xffffffff
	.align		4
        /*0008*/ 	.word	0x00000000
	.align		4
        /*000c*/ 	.word	0xfffffffe
	.align		4
        /*0010*/ 	.word	0x00000000
	.align		4
        /*0014*/ 	.word	0xfffffffd
	.align		4
        /*0018*/ 	.word	0x00000000
	.align		4
        /*001c*/ 	.word	0xfffffffc


//--------------------- .text.angular_scattering_block_sparse --------------------------
	.section	.text.angular_scattering_block_sparse,"ax",@progbits
	.align	128
        .global         angular_scattering_block_sparse
        .type           angular_scattering_block_sparse,@function
        .size           angular_scattering_block_sparse,(.L_x_42 - angular_scattering_block_sparse)
        .other          angular_scattering_block_sparse,@"STO_CUDA_ENTRY STV_DEFAULT"
angular_scattering_block_sparse:
.text.angular_scattering_block_sparse:
[----:B------:R-:W-:Y:S01]  /*0000*/  LDC R1, c[0x0][0x37c] ;  /* 0x0000df00ff017b82 */ /* 0x000fe20000000800 */
[----:B------:R-:W0:Y:S07]  /*0010*/  S2R R3, SR_CTAID.X ;  /* 0x0000000000037919 */ /* 0x000e2e0000002500 */
[----:B------:R-:W1:Y:S01]  /*0020*/  S2UR UR5, SR_CTAID.Y ;  /* 0x00000000000579c3 */ /* 0x000e620000002600 */
[----:B------:R-:W0:Y:S07]  /*0030*/  LDCU UR4, c[0x0][0x3a0] ;  /* 0x00007400ff0477ac */ /* 0x000e2e0008000800 */
[----:B------:R-:W1:Y:S02]  /*0040*/  LDC R0, c[0x0][0x3c8] ;  /* 0x0000f200ff007b82 */ /* 0x000e640000000800 */
[----:B-1----:R-:W-:-:S04]  /*0050*/  ISETP.LE.AND P0, PT, R0, UR5, PT ;  /* 0x0000000500007c0c */ /* 0x002fc8000bf03270 */
[----:B0-----:R-:W-:-:S13]  /*0060*/  ISETP.GE.OR P0, PT, R3, UR4, P0 ;  /* 0x0000000403007c0c */ /* 0x001fda0008706670 */
[----:B------:R-:W-:Y:S05]  /*0070*/  @P0 EXIT ;  /* 0x000000000000094d */ /* 0x000fea0003800000 */
[----:B------:R-:W0:Y:S01]  /*0080*/  LDC.64 R4, c[0x0][0x398] ;  /* 0x0000e600ff047b82 */ /* 0x000e220000000a00 */
[----:B------:R-:W1:Y:S01]  /*0090*/  LDCU.64 UR6, c[0x0][0x358] ;  /* 0x00006b00ff0677ac */ /* 0x000e620008000a00 */
[----:B------:R-:W-:Y:S01]  /*00a0*/  SHF.L.U32 R3, R3, 0x1, RZ ;  /* 0x0000000103037819 */ /* 0x000fe200000006ff */
[----:B------:R-:W2:Y:S01]  /*00b0*/  S2R R9, SR_TID.Y ;  /* 0x0000000000097919 */ /* 0x000ea20000002200 */
[----:B------:R-:W3:Y:S04]  /*00c0*/  S2R R11, SR_TID.X ;  /* 0x00000000000b7919 */ /* 0x000ee80000002100 */
[----:B------:R-:W4:Y:S01]  /*00d0*/  LDC R13, c[0x0][0x3e8] ;  /* 0x0000fa00ff0d7b82 */ /* 0x000f220000000800 */
[----:B0-----:R-:W-:-:S07]  /*00e0*/  IMAD.WIDE.U32 R4, R3, 0x4, R4 ;  /* 0x0000000403047825 */ /* 0x001fce00078e0004 */
[----:B------:R-:W0:Y:S01]  /*00f0*/  LDC.64 R2, c[0x0][0x3d0] ;  /* 0x0000f400ff027b82 */ /* 0x000e220000000a00 */
[----:B-1----:R-:W4:Y:S04]  /*0100*/  LDG.E.CONSTANT R0, desc[UR6][R4.64] ;  /* 0x0000000604007981 */ /* 0x002f28000c1e9900 */
[----:B------:R-:W5:Y:S01]  /*0110*/  LDG.E.CONSTANT R6, desc[UR6][R4.64+0x4] ;  /* 0x0000040604067981 */ /* 0x000f62000c1e9900 */
[CC--:B----4-:R-:W-:Y:S02]  /*0120*/  IMAD R7, R0.reuse, R13.reuse, R13 ;  /* 0x0000000d00077224 */ /* 0x0d0fe400078e020d */
[-C--:B--2---:R-:W-:Y:S02]  /*0130*/  IMAD R0, R0, R13.reuse, R9 ;  /* 0x0000000d00007224 */ /* 0x084fe400078e0209 */
[CC--:B-----5:R-:W-:Y:S01]  /*0140*/  IMAD R8, R6.reuse, R13.reuse, R13 ;  /* 0x0000000d06087224 */ /* 0x0e0fe200078e020d */
[----:B0-----:R-:W-:Y:S01]  /*0150*/  VIMNMX R7, PT, PT, R7, R2, PT ;  /* 0x0000000207077248 */ /* 0x001fe20003fe0100 */
[----:B---3--:R-:W-:-:S03]  /*0160*/  IMAD R9, R6, R13, R11 ;  /* 0x0000000d06097224 */ /* 0x008fc600078e020b */
[----:B------:R-:W-:Y:S02]  /*0170*/  VIMNMX R8, PT, PT, R8, R3, PT ;  /* 0x0000000308087248 */ /* 0x000fe40003fe0100 */
[----:B------:R-:W-:-:S04]  /*0180*/  ISETP.GE.AND P0, PT, R0, R7, PT ;  /* 0x000000070000720c */ /* 0x000fc80003f06270 */
[----:B------:R-:W-:-:S13]  /*0190*/  ISETP.GE.OR P0, PT, R9, R8, P0 ;  /* 0x000000080900720c */ /* 0x000fda0000706670 */
[----:B------:R-:W-:Y:S05]  /*01a0*/  @P0 EXIT ;  /* 0x000000000000094d */ /* 0x000fea0003800000 */
[----:B------:R-:W0:Y:S01]  /*01b0*/  LDCU UR4, c[0x0][0x3cc] ;  /* 0x00007980ff0477ac */ /* 0x000e220008000800 */
[----:B------:R-:W-:Y:S01]  /*01c0*/  CS2R R12, SRZ ;  /* 0x00000000000c7805 */ /* 0x000fe2000001ff00 */
[----:B0-----:R-:W-:-:S09]  /*01d0*/  UISETP.GE.AND UP0, UPT, UR4, 0x1, UPT ;  /* 0x000000010400788c */ /* 0x001fd2000bf06270 */
[----:B------:R-:W-:Y:S05]  /*01e0*/  BRA.U !UP0, `(.L_x_0) ;  /* 0x00000011084c7547 */ /* 0x000fea000b800000 */
[----:B------:R-:W0:Y:S01]  /*01f0*/  LDC.64 R14, c[0x0][0x3a8] ;  /* 0x0000ea00ff0e7b82 */ /* 0x000e220000000a00 */
[----:B------:R-:W-:Y:S01]  /*0200*/  UIMAD UR4, UR5, UR4, URZ ;  /* 0x00000004050472a4 */ /* 0x000fe2000f8e02ff */
[----:B------:R-:W-:Y:S01]  /*0210*/  IMAD R10, R3, R2, RZ ;  /* 0x00000002030a7224 */ /* 0x000fe200078e02ff */
[----:B------:R-:W-:Y:S01]  /*0220*/  CS2R R12, SRZ ;  /* 0x00000000000c7805 */ /* 0x000fe2000001ff00 */
[----:B------:R-:W-:-:S03]  /*0230*/  IMAD R5, R2, UR5, R0 ;  /* 0x0000000502057c24 */ /* 0x000fc6000f8e0200 */
[----:B------:R-:W-:Y:S01]  /*0240*/  IMAD R4, R10, UR4, RZ ;  /* 0x000000040a047c24 */ /* 0x000fe2000f8e02ff */
[----:B------:R-:W-:-:S03]  /*0250*/  UMOV UR4, URZ ;  /* 0x000000ff00047c82 */ /* 0x000fc60008000000 */
[----:B------:R-:W-:-:S05]  /*0260*/  IMAD R4, R0, R3, R4 ;  /* 0x0000000300047224 */ /* 0x000fca00078e0204 */
[----:B------:R-:W-:Y:S01]  /*0270*/  IADD3 R9, PT, PT, R9, R4, RZ ;  /* 0x0000000409097210 */ /* 0x000fe20007ffe0ff */
[----:B0-----:R-:W-:-:S07]  /*0280*/  IMAD.WIDE R14, R5, 0x4, R14 ;  /* 0x00000004050e7825 */ /* 0x001fce00078e020e */
.L_x_40:
[----:B0--3--:R-:W0:Y:S01]  /*0290*/  LDC.64 R2, c[0x0][0x380] ;  /* 0x0000e000ff027b82 */ /* 0x009e220000000a00 */
[----:B------:R-:W-:Y:S01]  /*02a0*/  IMAD R5, R10, UR4, R9 ;  /* 0x000000040a057c24 */ /* 0x000fe2000f8e0209 */
[----:B------:R-:W1:Y:S03]  /*02b0*/  LDCU.64 UR10, c[0x0][0x3b0] ;  /* 0x00007600ff0a77ac */ /* 0x000e660008000a00 */
[----:B0-----:R-:W-:-:S05]  /*02c0*/  IMAD.WIDE R2, R5, 0x4, R2 ;  /* 0x0000000405027825 */ /* 0x001fca00078e0202 */
[----:B--2---:R-:W2:Y:S01]  /*02d0*/  LDG.E.CONSTANT R7, desc[UR6][R2.64] ;  /* 0x0000000602077981 */ /* 0x004ea2000c1e9900 */
[----:B------:R-:W-:Y:S01]  /*02e0*/  BSSY.RECONVERGENT B0, `(.L_x_1) ;  /* 0x00000ff000007945 */ /* 0x000fe20003800200 */
[----:B--2---:R-:W-:-:S13]  /*02f0*/  FSETP.GEU.AND P0, PT, R7, 9.9999999600419720025e-13, PT ;  /* 0x2b8cbccc0700780b */ /* 0x004fda0003f0e000 */
[----:B-1--45:R-:W-:Y:S05]  /*0300*/  @!P0 BRA `(.L_x_2) ;  /* 0x0000000c00f08947 */ /* 0x032fea0003800000 */
[----:B------:R-:W2:Y:S01]  /*0310*/  LDG.E.CONSTANT R11, desc[UR6][R14.64] ;  /* 0x000000060e0b7981 */ /* 0x000ea2000c1e9900 */
[----:B------:R-:W2:Y:S01]  /*0320*/  LDC.64 R4, c[0x0][0x3c0] ;  /* 0x0000f000ff047b82 */ /* 0x000ea20000000a00 */
[----:B------:R-:W0:Y:S07]  /*0330*/  LDCU UR8, c[0x0][0x3dc] ;  /* 0x00007b80ff0877ac */ /* 0x000e2e0008000800 */
[----:B------:R-:W1:Y:S01]  /*0340*/  LDC.64 R2, c[0x0][0x3b8] ;  /* 0x0000ee00ff027b82 */ /* 0x000e620000000a00 */
[----:B--2---:R-:W-:-:S06]  /*0350*/  IMAD.WIDE R4, R11, 0x4, R4 ;  /* 0x000000040b047825 */ /* 0x004fcc00078e0204 */
[----:B------:R-:W2:Y:S01]  /*0360*/  LDG.E.CONSTANT R5, desc[UR6][R4.64] ;  /* 0x0000000604057981 */ /* 0x000ea2000c1e9900 */
[C---:B0-----:R-:W-:Y:S02]  /*0370*/  IMAD R8, R11.reuse, UR8, RZ ;  /* 0x000000080b087c24 */ /* 0x041fe4000f8e02ff */
[----:B-1----:R-:W-:Y:S01]  /*0380*/  IMAD.WIDE R2, R11, 0x4, R2 ;  /* 0x000000040b027825 */ /* 0x002fe200078e0202 */
[----:B--2---:R-:W-:-:S13]  /*0390*/  ISETP.GE.AND P0, PT, R5, 0x1, PT ;  /* 0x000000010500780c */ /* 0x004fda0003f06270 */
[----:B------:R-:W-:Y:S05]  /*03a0*/  @!P0 BRA `(.L_x_2) ;  /* 0x0000000c00c88947 */ /* 0x000fea0003800000 */
[----:B------:R0:W5:Y:S01]  /*03b0*/  LDG.E.CONSTANT R6, desc[UR6][R2.64] ;  /* 0x0000000602067981 */ /* 0x000162000c1e9900 */
[----:B------:R-:W-:Y:S01]  /*03c0*/  ISETP.GE.U32.AND P0, PT, R5, 0x8, PT ;  /* 0x000000080500780c */ /* 0x000fe20003f06070 */
[----:B------:R-:W-:Y:S01]  /*03d0*/  BSSY.RECONVERGENT B2, `(.L_x_3) ;  /* 0x0000073000027945 */ /* 0x000fe20003800200 */
[----:B------:R-:W-:Y:S01]  /*03e0*/  SHF.R.S32.HI R4, RZ, 0x1f, R8 ;  /* 0x0000001fff047819 */ /* 0x000fe20000011408 */
[----:B------:R-:W-:-:S10]  /*03f0*/  IMAD.MOV.U32 R23, RZ, RZ, RZ ;  /* 0x000000ffff177224 */ /* 0x000fd400078e00ff */
[----:B0-----:R-:W-:Y:S05]  /*0400*/  @!P0 BRA `(.L_x_4) ;  /* 0x0000000400bc8947 */ /* 0x001fea0003800000 */
[----:B------:R-:W0:Y:S01]  /*0410*/  LDC R2, c[0x0][0x3cc] ;  /* 0x0000f300ff027b82 */ /* 0x000e220000000800 */
[----:B------:R-:W-:Y:S01]  /*0420*/  HFMA2 R3, -RZ, RZ, 0, 0 ;  /* 0x00000000ff037431 */ /* 0x000fe200000001ff */
[----:B------:R-:W-:Y:S01]  /*0430*/  BSSY.RECONVERGENT B1, `(.L_x_5) ;  /* 0x000006b000017945 */ /* 0x000fe20003800200 */
[----:B------:R-:W-:-:S05]  /*0440*/  LOP3.LUT R0, R5, 0x7ffffff8, RZ, 0xc0, !PT ;  /* 0x7ffffff805007812 */ /* 0x000fca00078ec0ff */
[----:B------:R-:W1:Y:S02]  /*0450*/  LDC.64 R16, c[0x0][0x388] ;  /* 0x0000e200ff107b82 */ /* 0x000e640000000a00 */
.L_x_23:
[----:B0-----:R-:W-:-:S04]  /*0460*/  IADD3 R11, P0, PT, R8, R3, RZ ;  /* 0x00000003080b7210 */ /* 0x001fc80007f1e0ff */
[----:B--2---:R-:W-:Y:S02]  /*0470*/  IADD3.X R20, PT, PT, RZ, R4, RZ, P0, !PT ;  /* 0x00000004ff147210 */ /* 0x004fe400007fe4ff */
[----:B---34-:R-:W-:-:S04]  /*0480*/  LEA R18, P0, R11, UR10, 0x2 ;  /* 0x0000000a0b127c11 */ /* 0x018fc8000f8010ff */
[----:B------:R-:W-:-:S05]  /*0490*/  LEA.HI.X R19, R11, UR11, R20, 0x2, P0 ;  /* 0x0000000b0b137c11 */ /* 0x000fca00080f1414 */
[----:B------:R-:W2:Y:S01]  /*04a0*/  LDG.E.CONSTANT R20, desc[UR6][R18.64] ;  /* 0x0000000612147981 */ /* 0x000ea2000c1e9900 */
[----:B-----5:R-:W-:Y:S01]  /*04b0*/  IADD3 R25, PT, PT, R3, UR4, -R6 ;  /* 0x0000000403197c10 */ /* 0x020fe2000fffe806 */
[----:B------:R-:W-:Y:S03]  /*04c0*/  BSSY.RECONVERGENT B3, `(.L_x_6) ;  /* 0x000000a000037945 */ /* 0x000fe60003800200 */
[----:B0-----:R-:W-:Y:S01]  /*04d0*/  ISETP.GE.U32.AND P0, PT, R25, R2, PT ;  /* 0x000000021900720c */ /* 0x001fe20003f06070 */
[----:B--2---:R-:W-:-:S12]  /*04e0*/  FMUL R11, R7, R20 ;  /* 0x00000014070b7220 */ /* 0x004fd80000400000 */
[----:B------:R-:W-:Y:S05]  /*04f0*/  @P0 BRA `(.L_x_7) ;  /* 0x0000000000100947 */ /* 0x000fea0003800000 */
[----:B------:R-:W-:-:S04]  /*0500*/  IMAD R21, R10, R25, R9 ;  /* 0x000000190a157224 */ /* 0x000fc800078e0209 */
[----:B-1----:R-:W-:-:S05]  /*0510*/  IMAD.WIDE R20, R21, 0x4, R16 ;  /* 0x0000000415147825 */ /* 0x002fca00078e0210 */
[----:B------:R0:W-:Y:S01]  /*0520*/  REDG.E.ADD.F32.FTZ.RN.STRONG.GPU desc[UR6][R20.64], R11 ;  /* 0x0000000b140079a6 */ /* 0x0001e2000c12f306 */
[----:B------:R-:W-:Y:S05]  /*0530*/  BRA `(.L_x_8) ;  /* 0x0000000000087947 */ /* 0x000fea0003800000 */
.L_x_7:
[----:B------:R-:W0:Y:S02]  /*0540*/  F2F.F64.F32 R20, R11 ;  /* 0x0000000b00147310 */ /* 0x000e240000201800 */
[----:B0-----:R-:W-:-:S11]  /*0550*/  DADD R12, R12, R20 ;  /* 0x000000000c0c7229 */ /* 0x001fd60000000014 */
.L_x_8:
[----:B------:R-:W-:Y:S05]  /*0560*/  BSYNC.RECONVERGENT B3 ;  /* 0x0000000000037941 */ /* 0x000fea0003800200 */
.L_x_6:
[----:B0-----:R-:W2:Y:S04]  /*0570*/  LDG.E.CONSTANT R20, desc[UR6][R18.64+0x4] ;  /* 0x0000040612147981 */ /* 0x001ea8000c1e9900 */
[----:B------:R0:W5:Y:S04]  /*0580*/  LDG.E.CONSTANT R27, desc[UR6][R18.64+0x8] ;  /* 0x00000806121b7981 */ /* 0x000168000c1e9900 */
[----:B------:R0:W5:Y:S01]  /*0590*/  LDG.E.CONSTANT R28, desc[UR6][R18.64+0xc] ;  /* 0x00000c06121c7981 */ /* 0x000162000c1e9900 */
[----:B------:R-:W-:Y:S01]  /*05a0*/  VIADD R21, R25, 0x1 ;  /* 0x0000000119157836 */ /* 0x000fe20000000000 */
[----:B------:R-:W-:Y:S04]  /*05b0*/  BSSY.RECONVERGENT B3, `(.L_x_9) ;  /* 0x0000007000037945 */ /* 0x000fe80003800200 */
[----:B------:R-:W-:Y:S01]  /*05c0*/  ISETP.GE.U32.AND P0, PT, R21, R2, PT ;  /* 0x000000021500720c */ /* 0x000fe20003f06070 */
[----:B--2---:R-:W-:-:S12]  /*05d0*/  FMUL R29, R7, R20 ;  /* 0x00000014071d7220 */ /* 0x004fd80000400000 */
[----:B0-----:R-:W-:Y:S05]  /*05e0*/  @P0 BRA `(.L_x_10) ;  /* 0x00000000000c0947 */ /* 0x001fea0003800000 */
[----:B------:R-:W-:-:S04]  /*05f0*/  IMAD R21, R10, R21, R9 ;  /* 0x000000150a157224 */ /* 0x000fc800078e0209 */
[----:B-1----:R-:W-:-:S05]  /*0600*/  IMAD.WIDE R20, R21, 0x4, R16 ;  /* 0x0000000415147825 */ /* 0x002fca00078e0210 */
[----:B------:R0:W-:Y:S02]  /*0610*/  REDG.E.ADD.F32.FTZ.RN.STRONG.GPU desc[UR6][R20.64], R29 ;  /* 0x0000001d140079a6 */ /* 0x0001e4000c12f306 */
.L_x_10:
[----:B------:R-:W-:Y:S05]  /*0620*/  BSYNC.RECONVERGENT B3 ;  /* 0x0000000000037941 */ /* 0x000fea0003800200 */
.L_x_9:
[----:B------:R-:W5:Y:S01]  /*0630*/  LDG.E.CONSTANT R26, desc[UR6][R18.64+0x10] ;  /* 0x00001006121a7981 */ /* 0x000f62000c1e9900 */
[----:B------:R-:W-:-:S03]  /*0640*/  IADD3 R11, PT, PT, R25, 0x2, RZ ;  /* 0x00000002190b7810 */ /* 0x000fc60007ffe0ff */
[----:B0-----:R-:W5:Y:S04]  /*0650*/  LDG.E.CONSTANT R20, desc[UR6][R18.64+0x14] ;  /* 0x0000140612147981 */ /* 0x001f68000c1e9900 */
[----:B------:R-:W5:Y:S04]  /*0660*/  LDG.E.CONSTANT R22, desc[UR6][R18.64+0x18] ;  /* 0x0000180612167981 */ /* 0x000f68000c1e9900 */
[----:B------:R0:W5:Y:S01]  /*0670*/  LDG.E.CONSTANT R24, desc[UR6][R18.64+0x1c] ;  /* 0x00001c0612187981 */ /* 0x000162000c1e9900 */
[----:B------:R-:W-:Y:S01]  /*0680*/  ISETP.GE.U32.AND P1, PT, R11, R2, PT ;  /* 0x000000020b00720c */ /* 0x000fe20003f26070 */
[----:B-----5:R-:W-:Y:S01]  /*0690*/  FMUL R27, R7, R27 ;  /* 0x0000001b071b7220 */ /* 0x020fe20000400000 */
[----:B------:R-:W-:Y:S01]  /*06a0*/  IADD3 R23, PT, PT, R25, 0x3, RZ ;  /* 0x0000000319177810 */ /* 0x000fe20007ffe0ff */
[----:B------:R-:W-:Y:S01]  /*06b0*/  BSSY.RECONVERGENT B3, `(.L_x_11) ;  /* 0x000000b000037945 */ /* 0x000fe20003800200 */
[----:B------:R-:W-:-:S02]  /*06c0*/  FMUL R21, R7, R28 ;  /* 0x0000001c07157220 */ /* 0x000fc40000400000 */
[----:B------:R-:W-:Y:S01]  /*06d0*/  ISETP.GE.U32.AND P2, PT, R23, R2, PT ;  /* 0x000000021700720c */ /* 0x000fe20003f46070 */
[----:B0-----:R-:W0:Y:S02]  /*06e0*/  @P0 F2F.F64.F32 R18, R29 ;  /* 0x0000001d00120310 */ /* 0x001e240000201800 */
[----:B0-----:R-:W-:-:S06]  /*06f0*/  @P0 DADD R12, R12, R18 ;  /* 0x000000000c0c0229 */ /* 0x001fcc0000000012 */
[----:B------:R-:W0:Y:S02]  /*0700*/  @P1 F2F.F64.F32 R18, R27 ;  /* 0x0000001b00121310 */ /* 0x000e240000201800 */
[----:B0-----:R-:W-:Y:S01]  /*0710*/  @P1 DADD R12, R12, R18 ;  /* 0x000000000c0c1229 */ /* 0x001fe20000000012 */
[----:B------:R-:W-:Y:S10]  /*0720*/  @P1 BRA `(.L_x_12) ;  /* 0x00000000000c1947 */ /* 0x000ff40003800000 */
[----:B------:R-:W-:-:S04]  /*0730*/  IMAD R19, R10, R11, R9 ;  /* 0x0000000b0a137224 */ /* 0x000fc800078e0209 */
[----:B-1----:R-:W-:-:S05]  /*0740*/  IMAD.WIDE R18, R19, 0x4, R16 ;  /* 0x0000000413127825 */ /* 0x002fca00078e0210 */
[----:B------:R0:W-:Y:S02]  /*0750*/  REDG.E.ADD.F32.FTZ.RN.STRONG.GPU desc[UR6][R18.64], R27 ;  /* 0x0000001b120079a6 */ /* 0x0001e4000c12f306 */
.L_x_12:
[----:B------:R-:W-:Y:S05]  /*0760*/  BSYNC.RECONVERGENT B3 ;  /* 0x0000000000037941 */ /* 0x000fea0003800200 */
.L_x_11:
[----:B0-----:R-:W0:Y:S01]  /*0770*/  @P2 F2F.F64.F32 R18, R21 ;  /* 0x0000001500122310 */ /* 0x001e220000201800 */
[----:B------:R-:W-:Y:S01]  /*0780*/  VIADD R27, R25, 0x4 ;  /* 0x00000004191b7836 */ /* 0x000fe20000000000 */
[----:B------:R-:W-:Y:S01]  /*0790*/  BSSY.RECONVERGENT B3, `(.L_x_13) ;  /* 0x0000008000037945 */ /* 0x000fe20003800200 */
[----:B------:R-:W-:-:S03]  /*07a0*/  FMUL R11, R7, R26 ;  /* 0x0000001a070b7220 */ /* 0x000fc60000400000 */
[----:B------:R-:W-:Y:S01]  /*07b0*/  ISETP.GE.U32.AND P0, PT, R27, R2, PT ;  /* 0x000000021b00720c */ /* 0x000fe20003f06070 */
[----:B0-----:R-:W-:Y:S01]  /*07c0*/  @P2 DADD R12, R12, R18 ;  /* 0x000000000c0c2229 */ /* 0x001fe20000000012 */
[----:B------:R-:W-:Y:S11]  /*07d0*/  @P2 BRA `(.L_x_14) ;  /* 0x00000000000c2947 */ /* 0x000ff60003800000 */
[----:B------:R-:W-:-:S04]  /*07e0*/  IMAD R19, R10, R23, R9 ;  /* 0x000000170a137224 */ /* 0x000fc800078e0209 */
[----:B-1----:R-:W-:-:S05]  /*07f0*/  IMAD.WIDE R18, R19, 0x4, R16 ;  /* 0x0000000413127825 */ /* 0x002fca00078e0210 */
[----:B------:R0:W-:Y:S02]  /*0800*/  REDG.E.ADD.F32.FTZ.RN.STRONG.GPU desc[UR6][R18.64], R21 ;  /* 0x00000015120079a6 */ /* 0x0001e4000c12f306 */
.L_x_14:
[----:B------:R-:W-:Y:S05]  /*0810*/  BSYNC.RECONVERGENT B3 ;  /* 0x0000000000037941 */ /* 0x000fea0003800200 */
.L_x_13:
[----:B0-----:R-:W-:Y:S01]  /*0820*/  IADD3 R21, PT, PT, R25, 0x5, RZ ;  /* 0x0000000519157810 */ /* 0x001fe20007ffe0ff */
[----:B------:R-:W0:Y:S01]  /*0830*/  @P0 F2F.F64.F32 R18, R11 ;  /* 0x0000000b00120310 */ /* 0x000e220000201800 */
[----:B------:R-:W-:Y:S01]  /*0840*/  FMUL R20, R7, R20 ;  /* 0x0000001407147220 */ /* 0x000fe20000400000 */
[----:B------:R-:W-:Y:S01]  /*0850*/  IADD3 R23, PT, PT, R25, 0x6, RZ ;  /* 0x0000000619177810 */ /* 0x000fe20007ffe0ff */
[----:B------:R-:W-:Y:S01]  /*0860*/  FMUL R22, R7, R22 ;  /* 0x0000001607167220 */ /* 0x000fe20000400000 */
[-C--:B------:R-:W-:Y:S01]  /*0870*/  ISETP.GE.U32.AND P1, PT, R21, R2.reuse, PT ;  /* 0x000000021500720c */ /* 0x080fe20003f26070 */
[----:B------:R-:W-:Y:S01]  /*0880*/  VIADD R25, R25, 0x7 ;  /* 0x0000000719197836 */ /* 0x000fe20000000000 */
[----:B------:R-:W-:Y:S01]  /*0890*/  ISETP.GE.U32.AND P2, PT, R23, R2, PT ;  /* 0x000000021700720c */ /* 0x000fe20003f46070 */
[----:B------:R-:W-:Y:S01]  /*08a0*/  FMUL R24, R7, R24 ;  /* 0x0000001807187220 */ /* 0x000fe20000400000 */
[----:B------:R-:W-:Y:S02]  /*08b0*/  BSSY.RECONVERGENT B3, `(.L_x_15) ;  /* 0x000000d000037945 */ /* 0x000fe40003800200 */
[----:B------:R-:W-:Y:S01]  /*08c0*/  ISETP.GE.U32.AND P3, PT, R25, R2, PT ;  /* 0x000000021900720c */ /* 0x000fe20003f66070 */
[----:B0-----:R-:W-:-:S06]  /*08d0*/  @P0 DADD R12, R12, R18 ;  /* 0x000000000c0c0229 */ /* 0x001fcc0000000012 */
[----:B------:R-:W0:Y:S02]  /*08e0*/  @P1 F2F.F64.F32 R18, R20 ;  /* 0x0000001400121310 */ /* 0x000e240000201800 */
[----:B0-----:R-:W-:-:S06]  /*08f0*/  @P1 DADD R12, R12, R18 ;  /* 0x000000000c0c1229 */ /* 0x001fcc0000000012 */
[----:B------:R-:W0:Y:S02]  /*0900*/  @P2 F2F.F64.F32 R18, R22 ;  /* 0x0000001600122310 */ /* 0x000e240000201800 */
[----:B0-----:R-:W-:-:S06]  /*0910*/  @P2 DADD R12, R12, R18 ;  /* 0x000000000c0c2229 */ /* 0x001fcc0000000012 */
[----:B------:R-:W0:Y:S02]  /*0920*/  @P3 F2F.F64.F32 R18, R24 ;  /* 0x0000001800123310 */ /* 0x000e240000201800 */
[----:B0-----:R-:W-:Y:S01]  /*0930*/  @P3 DADD R12, R12, R18 ;  /* 0x000000000c0c3229 */ /* 0x001fe20000000012 */
[----:B------:R-:W-:Y:S10]  /*0940*/  @P0 BRA `(.L_x_16) ;  /* 0x00000000000c0947 */ /* 0x000ff40003800000 */
[----:B------:R-:W-:-:S04]  /*0950*/  IMAD R19, R10, R27, R9 ;  /* 0x0000001b0a137224 */ /* 0x000fc800078e0209 */
[----:B-1----:R-:W-:-:S05]  /*0960*/  IMAD.WIDE R18, R19, 0x4, R16 ;  /* 0x0000000413127825 */ /* 0x002fca00078e0210 */
[----:B------:R0:W-:Y:S02]  /*0970*/  REDG.E.ADD.F32.FTZ.RN.STRONG.GPU desc[UR6][R18.64], R11 ;  /* 0x0000000b120079a6 */ /* 0x0001e4000c12f306 */
.L_x_16:
[----:B------:R-:W-:Y:S05]  /*0980*/  BSYNC.RECONVERGENT B3 ;  /* 0x0000000000037941 */ /* 0x000fea0003800200 */
.L_x_15:
[----:B------:R-:W-:Y:S04]  /*0990*/  BSSY.RECONVERGENT B3, `(.L_x_17) ;  /* 0x0000005000037945 */ /* 0x000fe80003800200 */
[----:B------:R-:W-:Y:S05]  /*09a0*/  @P1 BRA `(.L_x_18) ;  /* 0x00000000000c1947 */ /* 0x000fea0003800000 */
[----:B0-----:R-:W-:-:S04]  /*09b0*/  IMAD R19, R10, R21, R9 ;  /* 0x000000150a137224 */ /* 0x001fc800078e0209 */
[----:B-1----:R-:W-:-:S05]  /*09c0*/  IMAD.WIDE R18, R19, 0x4, R16 ;  /* 0x0000000413127825 */ /* 0x002fca00078e0210 */
[----:B------:R2:W-:Y:S02]  /*09d0*/  REDG.E.ADD.F32.FTZ.RN.STRONG.GPU desc[UR6][R18.64], R20 ;  /* 0x00000014120079a6 */ /* 0x0005e4000c12f306 */
.L_x_18:
[----:B------:R-:W-:Y:S05]  /*09e0*/  BSYNC.RECONVERGENT B3 ;  /* 0x0000000000037941 */ /* 0x000fea0003800200 */
.L_x_17:
[----:B------:R-:W-:Y:S04]  /*09f0*/  BSSY.RECONVERGENT B3, `(.L_x_19) ;  /* 0x0000005000037945 */ /* 0x000fe80003800200 */
[----:B------:R-:W-:Y:S05]  /*0a00*/  @P2 BRA `(.L_x_20) ;  /* 0x00000000000c2947 */ /* 0x000fea0003800000 */
[----:B0-2---:R-:W-:-:S04]  /*0a10*/  IMAD R19, R10, R23, R9 ;  /* 0x000000170a137224 */ /* 0x005fc800078e0209 */
[----:B-1----:R-:W-:-:S05]  /*0a20*/  IMAD.WIDE R18, R19, 0x4, R16 ;  /* 0x0000000413127825 */ /* 0x002fca00078e0210 */
[----:B------:R3:W-:Y:S02]  /*0a30*/  REDG.E.ADD.F32.FTZ.RN.STRONG.GPU desc[UR6][R18.64], R22 ;  /* 0x00000016120079a6 */ /* 0x0007e4000c12f306 */
.L_x_20:
[----:B------:R-:W-:Y:S05]  /*0a40*/  BSYNC.RECONVERGENT B3 ;  /* 0x0000000000037941 */ /* 0x000fea0003800200 */
.L_x_19:
[----:B------:R-:W-:Y:S04]  /*0a50*/  BSSY.RECONVERGENT B3, `(.L_x_21) ;  /* 0x0000005000037945 */ /* 0x000fe80003800200 */
[----:B------:R-:W-:Y:S05]  /*0a60*/  @P3 BRA `(.L_x_22) ;  /* 0x00000000000c3947 */ /* 0x000fea0003800000 */
[----:B0-23--:R-:W-:-:S04]  /*0a70*/  IMAD R19, R10, R25, R9 ;  /* 0x000000190a137224 */ /* 0x00dfc800078e0209 */
[----:B-1----:R-:W-:-:S05]  /*0a80*/  IMAD.WIDE R18, R19, 0x4, R16 ;  /* 0x0000000413127825 */ /* 0x002fca00078e0210 */
[----:B------:R4:W-:Y:S02]  /*0a90*/  REDG.E.ADD.F32.FTZ.RN.STRONG.GPU desc[UR6][R18.64], R24 ;  /* 0x00000018120079a6 */ /* 0x0009e4000c12f306 */
.L_x_22:
[----:B------:R-:W-:Y:S05]  /*0aa0*/  BSYNC.RECONVERGENT B3 ;  /* 0x0000000000037941 */ /* 0x000fea0003800200 */
.L_x_21:
[----:B------:R-:W-:-:S04]  /*0ab0*/  IADD3 R3, PT, PT, R3, 0x8, RZ ;  /* 0x0000000803037810 */ /* 0x000fc80007ffe0ff */
[----:B------:R-:W-:-:S13]  /*0ac0*/  ISETP.NE.AND P0, PT, R3, R0, PT ;  /* 0x000000000300720c */ /* 0x000fda0003f05270 */
[----:B------:R-:W-:Y:S05]  /*0ad0*/  @P0 BRA `(.L_x_23) ;  /* 0xfffffff800600947 */ /* 0x000fea000383ffff */
[----:B------:R-:W-:Y:S05]  /*0ae0*/  BSYNC.RECONVERGENT B1 ;  /* 0x0000000000017941 */ /* 0x000fea0003800200 */
.L_x_5:
[----:B------:R-:W-:-:S07]  /*0af0*/  MOV R23, R0 ;  /* 0x0000000000177202 */ /* 0x000fce0000000f00 */
.L_x_4:
[----:B------:R-:W-:Y:S05]  /*0b00*/  BSYNC.RECONVERGENT B2 ;  /* 0x0000000000027941 */ /* 0x000fea0003800200 */
.L_x_3:
[----:B------:R-:W-:-:S13]  /*0b10*/  LOP3.LUT P0, R0, R5, 0x7, RZ, 0xc0, !PT ;  /* 0x0000000705007812 */ /* 0x000fda000780c0ff */
[----:B------:R-:W-:Y:S05]  /*0b20*/  @!P0 BRA `(.L_x_2) ;  /* 0x0000000400e88947 */ /* 0x000fea0003800000 */
[----:B------:R-:W-:Y:S01]  /*0b30*/  ISETP.GE.U32.AND P0, PT, R0, 0x4, PT ;  /* 0x000000040000780c */ /* 0x000fe20003f06070 */
[----:B------:R-:W-:-:S12]  /*0b40*/  BSSY.RECONVERGENT B1, `(.L_x_24) ;  /* 0x000003d000017945 */ /* 0x000fd80003800200 */
[----:B------:R-:W-:Y:S05]  /*0b50*/  @!P0 BRA `(.L_x_25) ;  /* 0x0000000000ec8947 */ /* 0x000fea0003800000 */
[----:B------:R-:W1:Y:S01]  /*0b60*/  LDCU.64 UR8, c[0x0][0x3b0] ;  /* 0x00007600ff0877ac */ /* 0x000e620008000a00 */
[----:B------:R-:W-:Y:S01]  /*0b70*/  IADD3 R0, P0, PT, R8, R23, RZ ;  /* 0x0000001708007210 */ /* 0x000fe20007f1e0ff */
[----:B------:R-:W0:Y:S04]  /*0b80*/  LDC R25, c[0x0][0x3cc] ;  /* 0x0000f300ff197b82 */ /* 0x000e280000000800 */
[----:B------:R-:W-:Y:S01]  /*0b90*/  IMAD.X R3, RZ, RZ, R4, P0 ;  /* 0x000000ffff037224 */ /* 0x000fe200000e0604 */
[----:B-1----:R-:W-:-:S04]  /*0ba0*/  LEA R16, P0, R0, UR8, 0x2 ;  /* 0x0000000800107c11 */ /* 0x002fc8000f8010ff */
[----:B------:R-:W-:-:S05]  /*0bb0*/  LEA.HI.X R17, R0, UR9, R3, 0x2, P0 ;  /* 0x0000000900117c11 */ /* 0x000fca00080f1403 */
[----:B--2---:R-:W2:Y:S04]  /*0bc0*/  LDG.E.CONSTANT R20, desc[UR6][R16.64] ;  /* 0x0000000610147981 */ /* 0x004ea8000c1e9900 */
[----:B------:R-:W2:Y:S04]  /*0bd0*/  LDG.E.CONSTANT R0, desc[UR6][R16.64+0x4] ;  /* 0x0000040610007981 */ /* 0x000ea8000c1e9900 */
[----:B------:R-:W2:Y:S04]  /*0be0*/  LDG.E.CONSTANT R26, desc[UR6][R16.64+0x8] ;  /* 0x00000806101a7981 */ /* 0x000ea8000c1e9900 */
[----:B----4-:R1:W4:Y:S01]  /*0bf0*/  LDG.E.CONSTANT R24, desc[UR6][R16.64+0xc] ;  /* 0x00000c0610187981 */ /* 0x010322000c1e9900 */
[----:B---3-5:R-:W-:Y:S01]  /*0c00*/  IADD3 R22, PT, PT, R23, UR4, -R6 ;  /* 0x0000000417167c10 */ /* 0x028fe2000fffe806 */
[----:B------:R-:W-:Y:S03]  /*0c10*/  BSSY.RECONVERGENT B2, `(.L_x_26) ;  /* 0x0000019000027945 */ /* 0x000fe60003800200 */
[C---:B0-----:R-:W-:Y:S01]  /*0c20*/  ISETP.GE.U32.AND P0, PT, R22.reuse, R25, PT ;  /* 0x000000191600720c */ /* 0x041fe20003f06070 */
[C---:B------:R-:W-:Y:S01]  /*0c30*/  VIADD R2, R22.reuse, 0x3 ;  /* 0x0000000316027836 */ /* 0x040fe20000000000 */
[----:B------:R-:W-:-:S02]  /*0c40*/  IADD3 R21, PT, PT, R22, 0x1, RZ ;  /* 0x0000000116157810 */ /* 0x000fc40007ffe0ff */
[----:B------:R-:W-:Y:S02]  /*0c50*/  IADD3 R11, PT, PT, R22, 0x2, RZ ;  /* 0x00000002160b7810 */ /* 0x000fe40007ffe0ff */
[-C--:B------:R-:W-:Y:S02]  /*0c60*/  ISETP.GE.U32.AND P1, PT, R21, R25.reuse, PT ;  /* 0x000000191500720c */ /* 0x080fe40003f26070 */
[-C--:B------:R-:W-:Y:S02]  /*0c70*/  ISETP.GE.U32.AND P2, PT, R11, R25.reuse, PT ;  /* 0x000000190b00720c */ /* 0x080fe40003f46070 */
[----:B------:R-:W-:Y:S01]  /*0c80*/  ISETP.GE.U32.AND P3, PT, R2, R25, PT ;  /* 0x000000190200720c */ /* 0x000fe20003f66070 */
[----:B--2---:R-:W-:-:S04]  /*0c90*/  FMUL R20, R7, R20 ;  /* 0x0000001407147220 */ /* 0x004fc80000400000 */
[----:B------:R-:W0:Y:S01]  /*0ca0*/  @P0 F2F.F64.F32 R18, R20 ;  /* 0x0000001400120310 */ /* 0x000e220000201800 */
[C---:B------:R-:W-:Y:S01]  /*0cb0*/  FMUL R3, R7.reuse, R0 ;  /* 0x0000000007037220 */ /* 0x040fe20000400000 */
[----:B------:R-:W-:-:S06]  /*0cc0*/  FMUL R0, R7, R26 ;  /* 0x0000001a07007220 */ /* 0x000fcc0000400000 */
[----:B-1----:R-:W1:Y:S01]  /*0cd0*/  @P1 F2F.F64.F32 R16, R3 ;  /* 0x0000000300101310 */ /* 0x002e620000201800 */
[----:B----4-:R-:W-:Y:S01]  /*0ce0*/  FMUL R24, R7, R24 ;  /* 0x0000001807187220 */ /* 0x010fe20000400000 */
[----:B0-----:R-:W-:-:S06]  /*0cf0*/  @P0 DADD R12, R12, R18 ;  /* 0x000000000c0c0229 */ /* 0x001fcc0000000012 */
[----:B------:R-:W0:Y:S02]  /*0d00*/  @P2 F2F.F64.F32 R18, R0 ;  /* 0x0000000000122310 */ /* 0x000e240000201800 */
[----:B-1----:R-:W-:-:S06]  /*0d10*/  @P1 DADD R12, R12, R16 ;  /* 0x000000000c0c1229 */ /* 0x002fcc0000000010 */
[----:B------:R-:W1:Y:S02]  /*0d20*/  @P3 F2F.F64.F32 R16, R24 ;  /* 0x0000001800103310 */ /* 0x000e640000201800 */
[----:B0-----:R-:W-:-:S08]  /*0d30*/  @P2 DADD R12, R12, R18 ;  /* 0x000000000c0c2229 */ /* 0x001fd00000000012 */
[----:B-1----:R-:W-:Y:S01]  /*0d40*/  @P3 DADD R12, R12, R16 ;  /* 0x000000000c0c3229 */ /* 0x002fe20000000010 */
[----:B------:R-:W-:Y:S10]  /*0d50*/  @P0 BRA `(.L_x_27) ;  /* 0x0000000000100947 */ /* 0x000ff40003800000 */
[----:B------:R-:W0:Y:S01]  /*0d60*/  LDC.64 R16, c[0x0][0x388] ;  /* 0x0000e200ff107b82 */ /* 0x000e220000000a00 */
[----:B------:R-:W-:-:S04]  /*0d70*/  IMAD R19, R10, R22, R9 ;  /* 0x000000160a137224 */ /* 0x000fc800078e0209 */
[----:B0-----:R-:W-:-:S05]  /*0d80*/  IMAD.WIDE R16, R19, 0x4, R16 ;  /* 0x0000000413107825 */ /* 0x001fca00078e0210 */
[----:B------:R0:W-:Y:S02]  /*0d90*/  REDG.E.ADD.F32.FTZ.RN.STRONG.GPU desc[UR6][R16.64], R20 ;  /* 0x00000014100079a6 */ /* 0x0001e4000c12f306 */
.L_x_27:
[----:B------:R-:W-:Y:S05]  /*0da0*/  BSYNC.RECONVERGENT B2 ;  /* 0x0000000000027941 */ /* 0x000fea0003800200 */
.L_x_26:
[----:B------:R-:W-:Y:S04]  /*0db0*/  BSSY.RECONVERGENT B2, `(.L_x_28) ;  /* 0x0000006000027945 */ /* 0x000fe80003800200 */
[----:B------:R-:W-:Y:S05]  /*0dc0*/  @P1 BRA `(.L_x_29) ;  /* 0x0000000000101947 */ /* 0x000fea0003800000 */
[----:B0-----:R-:W0:Y:S01]  /*0dd0*/  LDC.64 R16, c[0x0][0x388] ;  /* 0x0000e200ff107b82 */ /* 0x001e220000000a00 */
[----:B------:R-:W-:-:S04]  /*0de0*/  IMAD R21, R10, R21, R9 ;  /* 0x000000150a157224 */ /* 0x000fc800078e0209 */
[----:B0-----:R-:W-:-:S05]  /*0df0*/  IMAD.WIDE R16, R21, 0x4, R16 ;  /* 0x0000000415107825 */ /* 0x001fca00078e0210 */
[----:B------:R1:W-:Y:S02]  /*0e00*/  REDG.E.ADD.F32.FTZ.RN.STRONG.GPU desc[UR6][R16.64], R3 ;  /* 0x00000003100079a6 */ /* 0x0003e4000c12f306 */
.L_x_29:
[----:B------:R-:W-:Y:S05]  /*0e10*/  BSYNC.RECONVERGENT B2 ;  /* 0x0000000000027941 */ /* 0x000fea0003800200 */
.L_x_28:
[----:B------:R-:W-:Y:S04]  /*0e20*/  BSSY.RECONVERGENT B2, `(.L_x_30) ;  /* 0x0000006000027945 */ /* 0x000fe80003800200 */
[----:B------:R-:W-:Y:S05]  /*0e30*/  @P2 BRA `(.L_x_31) ;  /* 0x0000000000102947 */ /* 0x000fea0003800000 */
[----:B01----:R-:W0:Y:S01]  /*0e40*/  LDC.64 R16, c[0x0][0x388] ;  /* 0x0000e200ff107b82 */ /* 0x003e220000000a00 */
[----:B------:R-:W-:-:S04]  /*0e50*/  IMAD R11, R10, R11, R9 ;  /* 0x0000000b0a0b7224 */ /* 0x000fc800078e0209 */
[----:B0-----:R-:W-:-:S05]  /*0e60*/  IMAD.WIDE R16, R11, 0x4, R16 ;  /* 0x000000040b107825 */ /* 0x001fca00078e0210 */
[----:B------:R2:W-:Y:S02]  /*0e70*/  REDG.E.ADD.F32.FTZ.RN.STRONG.GPU desc[UR6][R16.64], R0 ;  /* 0x00000000100079a6 */ /* 0x0005e4000c12f306 */
.L_x_31:
[----:B------:R-:W-:Y:S05]  /*0e80*/  BSYNC.RECONVERGENT B2 ;  /* 0x0000000000027941 */ /* 0x000fea0003800200 */
.L_x_30:
[----:B------:R-:W-:Y:S04]  /*0e90*/  BSSY.RECONVERGENT B2, `(.L_x_32) ;  /* 0x0000006000027945 */ /* 0x000fe80003800200 */
[----:B------:R-:W-:Y:S05]  /*0ea0*/  @P3 BRA `(.L_x_33) ;  /* 0x0000000000103947 */ /* 0x000fea0003800000 */
[----:B012---:R-:W0:Y:S01]  /*0eb0*/  LDC.64 R16, c[0x0][0x388] ;  /* 0x0000e200ff107b82 */ /* 0x007e220000000a00 */
[----:B------:R-:W-:-:S04]  /*0ec0*/  IMAD R3, R10, R2, R9 ;  /* 0x000000020a037224 */ /* 0x000fc800078e0209 */
[----:B0-----:R-:W-:-:S05]  /*0ed0*/  IMAD.WIDE R2, R3, 0x4, R16 ;  /* 0x0000000403027825 */ /* 0x001fca00078e0210 */
[----:B------:R3:W-:Y:S02]  /*0ee0*/  REDG.E.ADD.F32.FTZ.RN.STRONG.GPU desc[UR6][R2.64], R24 ;  /* 0x00000018020079a6 */ /* 0x0007e4000c12f306 */
.L_x_33:
[----:B------:R-:W-:Y:S05]  /*0ef0*/  BSYNC.RECONVERGENT B2 ;  /* 0x0000000000027941 */ /* 0x000fea0003800200 */
.L_x_32:
[----:B------:R-:W-:-:S07]  /*0f00*/  IADD3 R23, PT, PT, R23, 0x4, RZ ;  /* 0x0000000417177810 */ /* 0x000fce0007ffe0ff */
.L_x_25:
[----:B------:R-:W-:Y:S05]  /*0f10*/  BSYNC.RECONVERGENT B1 ;  /* 0x0000000000017941 */ /* 0x000fea0003800200 */
.L_x_24:
[----:B--2---:R-:W-:-:S13]  /*0f20*/  LOP3.LUT P0, R0, R5, 0x3, RZ, 0xc0, !PT ;  /* 0x0000000305007812 */ /* 0x004fda000780c0ff */
[----:B------:R-:W-:Y:S05]  /*0f30*/  @!P0 BRA `(.L_x_2) ;  /* 0x0000000000e48947 */ /* 0x000fea0003800000 */
[----:B------:R-:W-:Y:S01]  /*0f40*/  ISETP.NE.AND P0, PT, R0, 0x1, PT ;  /* 0x000000010000780c */ /* 0x000fe20003f05270 */
[----:B------:R-:W-:-:S12]  /*0f50*/  BSSY.RECONVERGENT B1, `(.L_x_34) ;  /* 0x0000023000017945 */ /* 0x000fd80003800200 */
[----:B------:R-:W-:Y:S05]  /*0f60*/  @!P0 BRA `(.L_x_35) ;  /* 0x0000000000848947 */ /* 0x000fea0003800000 */
[----:B------:R-:W0:Y:S01]  /*0f70*/  LDCU.64 UR8, c[0x0][0x3b0] ;  /* 0x00007600ff0877ac */ /* 0x000e220008000a00 */
[----:B------:R-:W-:Y:S01]  /*0f80*/  IADD3 R0, P0, PT, R8, R23, RZ ;  /* 0x0000001708007210 */ /* 0x000fe20007f1e0ff */
[----:B---3--:R-:W2:Y:S03]  /*0f90*/  LDC R2, c[0x0][0x3cc] ;  /* 0x0000f300ff027b82 */ /* 0x008ea60000000800 */
[----:B-1----:R-:W-:Y:S02]  /*0fa0*/  IADD3.X R3, PT, PT, RZ, R4, RZ, P0, !PT ;  /* 0x00000004ff037210 */ /* 0x002fe400007fe4ff */
[----:B0---4-:R-:W-:-:S04]  /*0fb0*/  LEA R18, P0, R0, UR8, 0x2 ;  /* 0x0000000800127c11 */ /* 0x011fc8000f8010ff */
[----:B------:R-:W-:-:S05]  /*0fc0*/  LEA.HI.X R19, R0, UR9, R3, 0x2, P0 ;  /* 0x0000000900137c11 */ /* 0x000fca00080f1403 */
[----:B------:R-:W3:Y:S04]  /*0fd0*/  LDG.E.CONSTANT R0, desc[UR6][R18.64] ;  /* 0x0000000612007981 */ /* 0x000ee8000c1e9900 */
[----:B------:R-:W4:Y:S01]  /*0fe0*/  LDG.E.CONSTANT R16, desc[UR6][R18.64+0x4] ;  /* 0x0000040612107981 */ /* 0x000f22000c1e9900 */
[----:B-----5:R-:W-:Y:S01]  /*0ff0*/  IADD3 R20, PT, PT, R23, UR4, -R6 ;  /* 0x0000000417147c10 */ /* 0x020fe2000fffe806 */
[----:B------:R-:W-:Y:S03]  /*1000*/  BSSY.RECONVERGENT B2, `(.L_x_36) ;  /* 0x000000f000027945 */ /* 0x000fe60003800200 */
[C---:B--2---:R-:W-:Y:S01]  /*1010*/  ISETP.GE.U32.AND P0, PT, R20.reuse, R2, PT ;  /* 0x000000021400720c */ /* 0x044fe20003f06070 */
[----:B------:R-:W-:-:S05]  /*1020*/  VIADD R11, R20, 0x1 ;  /* 0x00000001140b7836 */ /* 0x000fca0000000000 */
[----:B------:R-:W-:Y:S01]  /*1030*/  ISETP.GE.U32.AND P1, PT, R11, R2, PT ;  /* 0x000000020b00720c */ /* 0x000fe20003f26070 */
[----:B---3--:R-:W-:-:S06]  /*1040*/  FMUL R21, R7, R0 ;  /* 0x0000000007157220 */ /* 0x008fcc0000400000 */
[----:B------:R-:W0:Y:S01]  /*1050*/  @P0 F2F.F64.F32 R2, R21 ;  /* 0x0000001500020310 */ /* 0x000e220000201800 */
[----:B----4-:R-:W-:-:S07]  /*1060*/  FMUL R0, R7, R16 ;  /* 0x0000001007007220 */ /* 0x010fce0000400000 */
[----:B------:R-:W1:Y:S01]  /*1070*/  @P1 F2F.F64.F32 R16, R0 ;  /* 0x0000000000101310 */ /* 0x000e620000201800 */
[----:B0-----:R-:W-:-:S08]  /*1080*/  @P0 DADD R12, R12, R2 ;  /* 0x000000000c0c0229 */ /* 0x001fd00000000002 */
[----:B-1----:R-:W-:Y:S01]  /*1090*/  @P1 DADD R12, R12, R16 ;  /* 0x000000000c0c1229 */ /* 0x002fe20000000010 */
[----:B------:R-:W-:Y:S10]  /*10a0*/  @P0 BRA `(.L_x_37) ;  /* 0x0000000000100947 */ /* 0x000ff40003800000 */
[----:B------:R-:W0:Y:S01]  /*10b0*/  LDC.64 R2, c[0x0][0x388] ;  /* 0x0000e200ff027b82 */ /* 0x000e220000000a00 */
[----:B------:R-:W-:-:S04]  /*10c0*/  IMAD R17, R10, R20, R9 ;  /* 0x000000140a117224 */ /* 0x000fc800078e0209 */
[----:B0-----:R-:W-:-:S05]  /*10d0*/  IMAD.WIDE R2, R17, 0x4, R2 ;  /* 0x0000000411027825 */ /* 0x001fca00078e0202 */
[----:B------:R0:W-:Y:S02]  /*10e0*/  REDG.E.ADD.F32.FTZ.RN.STRONG.GPU desc[UR6][R2.64], R21 ;  /* 0x00000015020079a6 */ /* 0x0001e4000c12f306 */
.L_x_37:
[----:B------:R-:W-:Y:S05]  /*10f0*/  BSYNC.RECONVERGENT B2 ;  /* 0x0000000000027941 */ /* 0x000fea0003800200 */
.L_x_36:
[----:B------:R-:W-:Y:S04]  /*1100*/  BSSY.RECONVERGENT B2, `(.L_x_38) ;  /* 0x0000006000027945 */ /* 0x000fe80003800200 */
[----:B------:R-:W-:Y:S05]  /*1110*/  @P1 BRA `(.L_x_39) ;  /* 0x0000000000101947 */ /* 0x000fea0003800000 */
[----:B0-----:R-:W0:Y:S01]  /*1120*/  LDC.64 R2, c[0x0][0x388] ;  /* 0x0000e200ff027b82 */ /* 0x001e220000000a00 */
[----:B------:R-:W-:-:S04]  /*1130*/  IMAD R11, R10, R11, R9 ;  /* 0x0000000b0a0b7224 */ /* 0x000fc800078e0209 */
[----:B0-----:R-:W-:-:S05]  /*1140*/  IMAD.WIDE R2, R11, 0x4, R2 ;  /* 0x000000040b027825 */ /* 0x001fca00078e0202 */
[----:B------:R1:W-:Y:S02]  /*1150*/  REDG.E.ADD.F32.FTZ.RN.STRONG.GPU desc[UR6][R2.64], R0 ;  /* 0x00000000020079a6 */ /* 0x0003e4000c12f306 */
.L_x_39:
[----:B------:R-:W-:Y:S05]  /*1160*/  BSYNC.RECONVERGENT B2 ;  /* 0x0000000000027941 */ /* 0x000fea0003800200 */
.L_x_38:
[----:B------:R-:W-:-:S07]  /*1170*/  IADD3 R23, PT, PT, R23, 0x2, RZ ;  /* 0x0000000217177810 */ /* 0x000fce0007ffe0ff */
.L_x_35:
[----:B------:R-:W-:Y:S05]  /*1180*/  BSYNC.RECONVERGENT B1 ;  /* 0x0000000000017941 */ /* 0x000fea0003800200 */
.L_x_34:
[----:B------:R-:W-:-:S04]  /*1190*/  LOP3.LUT R5, R5, 0x1, RZ, 0xc0, !PT ;  /* 0x0000000105057812 */ /* 0x000fc800078ec0ff */
[----:B------:R-:W-:-:S13]  /*11a0*/  ISETP.NE.U32.AND P0, PT, R5, 0x1, PT ;  /* 0x000000010500780c */ /* 0x000fda0003f05070 */
[----:B------:R-:W-:Y:S05]  /*11b0*/  @P0 BRA `(.L_x_2) ;  /* 0x0000000000440947 */ /* 0x000fea0003800000 */
[----:B------:R-:W2:Y:S01]  /*11c0*/  LDCU.64 UR8, c[0x0][0x3b0] ;  /* 0x00007600ff0877ac */ /* 0x000ea20008000a00 */
[----:B------:R-:W-:-:S04]  /*11d0*/  IADD3 R8, P0, PT, R8, R23, RZ ;  /* 0x0000001708087210 */ /* 0x000fc80007f1e0ff */
[----:B01-3--:R-:W-:Y:S02]  /*11e0*/  IADD3.X R3, PT, PT, RZ, R4, RZ, P0, !PT ;  /* 0x00000004ff037210 */ /* 0x00bfe400007fe4ff */
[C---:B--2---:R-:W-:Y:S01]  /*11f0*/  LEA R4, P0, R8.reuse, UR8, 0x2 ;  /* 0x0000000808047c11 */ /* 0x044fe2000f8010ff */
[----:B------:R-:W0:Y:S03]  /*1200*/  LDCU UR8, c[0x0][0x3cc] ;  /* 0x00007980ff0877ac */ /* 0x000e260008000800 */
[----:B------:R-:W-:-:S05]  /*1210*/  LEA.HI.X R5, R8, UR9, R3, 0x2, P0 ;  /* 0x0000000908057c11 */ /* 0x000fca00080f1403 */
[----:B------:R-:W2:Y:S01]  /*1220*/  LDG.E.CONSTANT R4, desc[UR6][R4.64] ;  /* 0x0000000604047981 */ /* 0x000ea2000c1e9900 */
[----:B-----5:R-:W-:-:S04]  /*1230*/  IADD3 R6, PT, PT, R23, UR4, -R6 ;  /* 0x0000000417067c10 */ /* 0x020fc8000fffe806 */
[----:B0-----:R-:W-:Y:S01]  /*1240*/  ISETP.GE.U32.AND P0, PT, R6, UR8, PT ;  /* 0x0000000806007c0c */ /* 0x001fe2000bf06070 */
[----:B--2---:R-:W-:-:S12]  /*1250*/  FMUL R7, R7, R4 ;  /* 0x0000000407077220 */ /* 0x004fd80000400000 */
[----:B------:R-:W0:Y:S02]  /*1260*/  @P0 F2F.F64.F32 R2, R7 ;  /* 0x0000000700020310 */ /* 0x000e240000201800 */
[----:B0-----:R-:W-:Y:S01]  /*1270*/  @P0 DADD R12, R12, R2 ;  /* 0x000000000c0c0229 */ /* 0x001fe20000000002 */
[----:B------:R-:W-:Y:S10]  /*1280*/  @P0 BRA `(.L_x_2) ;  /* 0x0000000000100947 */ /* 0x000ff40003800000 */
[----:B------:R-:W0:Y:S01]  /*1290*/  LDC.64 R2, c[0x0][0x388] ;  /* 0x0000e200ff027b82 */ /* 0x000e220000000a00 */
[----:B------:R-:W-:-:S04]  /*12a0*/  IMAD R5, R10, R6, R9 ;  /* 0x000000060a057224 */ /* 0x000fc800078e0209 */
[----:B0-----:R-:W-:-:S05]  /*12b0*/  IMAD.WIDE R2, R5, 0x4, R2 ;  /* 0x0000000405027825 */ /* 0x001fca00078e0202 */
[----:B------:R0:W-:Y:S02]  /*12c0*/  REDG.E.ADD.F32.FTZ.RN.STRONG.GPU desc[UR6][R2.64], R7 ;  /* 0x00000007020079a6 */ /* 0x0001e4000c12f306 */
.L_x_2:
[----:B------:R-:W-:Y:S05]  /*12d0*/  BSYNC.RECONVERGENT B0 ;  /* 0x0000000000007941 */ /* 0x000fea0003800200 */
.L_x_1:
[----:B------:R-:W1:Y:S01]  /*12e0*/  LDCU UR8, c[0x0][0x3cc] ;  /* 0x00007980ff0877ac */ /* 0x000e620008000800 */
[----:B------:R-:W-:-:S04]  /*12f0*/  UIADD3 UR4, UPT, UPT, UR4, 0x1, URZ ;  /* 0x0000000104047890 */ /* 0x000fc8000fffe0ff */
[----:B-1----:R-:W-:-:S09]  /*1300*/  UISETP.NE.AND UP0, UPT, UR4, UR8, UPT ;  /* 0x000000080400728c */ /* 0x002fd2000bf05270 */
[----:B------:R-:W-:Y:S05]  /*1310*/  BRA.U UP0, `(.L_x_40) ;  /* 0xffffffed00dc7547 */ /* 0x000fea000b83ffff */
.L_x_0:
[----:B------:R-:W-:-:S14]  /*1320*/  DSETP.GT.AND P0, PT, R12, RZ, PT ;  /* 0x000000ff0c00722a */ /* 0x000fdc0003f04000 */
[----:B------:R-:W-:Y:S05]  /*1330*/  @!P0 EXIT ;  /* 0x000000000000894d */ /* 0x000fea0003800000 */
[----:B0--3--:R-:W0:Y:S02]  /*1340*/  LDC.64 R2, c[0x0][0x390] ;  /* 0x0000e400ff027b82 */ /* 0x009e240000000a00 */
[----:B0-----:R-:W-:Y:S01]  /*1350*/  REDG.E.ADD.F64.RN.STRONG.GPU desc[UR6][R2.64], R12 ;  /* 0x0000000c020079a6 */ /* 0x001fe2000c12ff06 */
[----:B------:R-:W-:Y:S05]  /*1360*/  EXIT ;  /* 0x000000000000794d */ /* 0x000fea0003800000 */
.L_x_41:
[----:B------:R-:W-:-:S00]  /*1370*/  BRA `(.L_x_41) ;  /* 0xfffffffc00fc7947 */ /* 0x000fc0000383ffff */
[----:B------:R-:W-:-:S00]  /*1380*/  NOP ;  /* 0x0000000000007918 */ /* 0x000fc00000000000 */
[----:B------:R-:W-:-:S00]  /*1390*/  NOP ;  /* 0x0000000000007918 */ /* 0x000fc00000000000 */
[----:B------:R-:W-:-:S00]  /*13a0*/  NOP ;  /* 0x0000000000007918 */ /* 0x000fc00000000000 */
[----:B------:R-:W-:-:S00]  /*13b0*/  NOP ;  /* 0x0000000000007918 */ /* 0x000fc00000000000 */
[----:B------:R-:W-:-:S00]  /*13c0*/  NOP ;  /* 0x0000000000007918 */ /* 0x000fc00000000000 */
[----:B------:R-:W-:-:S00]  /*13d0*/  NOP ;  /* 0x0000000000007918 */ /* 0x000fc00000000000 */
[----:B------:R-:W-:-:S00]  /*13e0*/  NOP ;  /* 0x0000000000007918 */ /* 0x000fc00000000000 */
[----:B------:R-:W-:-:S00]  /*13f0*/  NOP ;  /* 0x0000000000007918 */ /* 0x000fc00000000000 */
.L_x_42:


//--------------------- .nv.shared.reserved.0     --------------------------
	.section	.nv.shared.reserved.0,"aw",@nobits
	.weak		__nv_reservedSMEM_offset_0_alias
	.size		__nv_reservedSMEM_offset_0_alias, 0, 64
	.other		__nv_reservedSMEM_offset_0_alias,@"STO_CUDA_RESERVED_SHARED STV_DEFAULT"
__nv_reservedSMEM_offset_0_alias:
	.zero		0
	.zero		64


//--------------------- .nv.constant0.angular_scattering_block_sparse --------------------------
	.section	.nv.constant0.angular_scattering_block_sparse,"a",@progbits
	.sectionflags	@""
	.align	4
.nv.constant0.angular_scattering_block_sparse:
	.zero		1004


//--------------------- SYMBOLS --------------------------

	.type		.nv.reservedSmem.offset0,@object
	.size		.nv.reservedSmem.offset0,0x4
